	.headerflags	@"EF_CUDA_TEXMODE_UNIFIED EF_CUDA_64BIT_ADDRESS EF_CUDA_SM75 EF_CUDA_VIRTUAL_SM(EF_CUDA_SM75)"
	.elftype	@"ET_EXEC"


//--------------------- .nv.info                  --------------------------
	.section	.nv.info,"",@"SHT_CUDA_INFO"
	.align	4


	//----- nvinfo : EIATTR_REGCOUNT
	.align		4
        /*0000*/ 	.byte	0x04, 0x2f
        /*0002*/ 	.short	(.L_1 - .L_0)
	.align		4
.L_0:
        /*0004*/ 	.word	index@(deti_coins_cuda_kernel_search)
        /*0008*/ 	.word	0x0000001e


	//----- nvinfo : EIATTR_FRAME_SIZE
	.align		4
.L_1:
        /*000c*/ 	.byte	0x04, 0x11
        /*000e*/ 	.short	(.L_3 - .L_2)
	.align		4
.L_2:
        /*0010*/ 	.word	index@(deti_coins_cuda_kernel_search)
        /*0014*/ 	.word	0x00000000


	//----- nvinfo : EIATTR_MIN_STACK_SIZE
	.align		4
.L_3:
        /*0018*/ 	.byte	0x04, 0x12
        /*001a*/ 	.short	(.L_5 - .L_4)
	.align		4
.L_4:
        /*001c*/ 	.word	index@(deti_coins_cuda_kernel_search)
        /*0020*/ 	.word	0x00000000
.L_5:


//--------------------- .nv.info.deti_coins_cuda_kernel_search --------------------------
	.section	.nv.info.deti_coins_cuda_kernel_search,"",@"SHT_CUDA_INFO"
	.sectionflags	@""
	.align	4


	//----- nvinfo : EIATTR_SW_WAR
	.align		4
        /*0000*/ 	.byte	0x04, 0x36
        /*0002*/ 	.short	(.L_7 - .L_6)
.L_6:
        /*0004*/ 	.word	0x00000001


	//----- nvinfo : EIATTR_CUDA_API_VERSION
	.align		4
.L_7:
        /*0008*/ 	.byte	0x04, 0x37
        /*000a*/ 	.short	(.L_9 - .L_8)
.L_8:
        /*000c*/ 	.word	0x0000007e


	//----- nvinfo : EIATTR_PARAM_CBANK
	.align		4
.L_9:
        /*0010*/ 	.byte	0x04, 0x0a
        /*0012*/ 	.short	(.L_11 - .L_10)
	.align		4
.L_10:
        /*0014*/ 	.word	index@(.nv.constant0.deti_coins_cuda_kernel_search)
        /*0018*/ 	.short	0x0160
        /*001a*/ 	.short	0x0010


	//----- nvinfo : EIATTR_CBANK_PARAM_SIZE
	.align		4
.L_11:
        /*001c*/ 	.byte	0x03, 0x19
        /*001e*/ 	.short	0x0010


	//----- nvinfo : EIATTR_KPARAM_INFO
	.align		4
        /*0020*/ 	.byte	0x04, 0x17
        /*0022*/ 	.short	(.L_13 - .L_12)
.L_12:
        /*0024*/ 	.word	0x00000000
        /*0028*/ 	.short	0x0002
        /*002a*/ 	.short	0x000c
        /*002c*/ 	.byte	0x00, 0xf0, 0x11, 0x00


	//----- nvinfo : EIATTR_KPARAM_INFO
	.align		4
.L_13:
        /*0030*/ 	.byte	0x04, 0x17
        /*0032*/ 	.short	(.L_15 - .L_14)
.L_14:
        /*0034*/ 	.word	0x00000000
        /*0038*/ 	.short	0x0001
        /*003a*/ 	.short	0x0008
        /*003c*/ 	.byte	0x00, 0xf0, 0x11, 0x00


	//----- nvinfo : EIATTR_KPARAM_INFO
	.align		4
.L_15:
        /*0040*/ 	.byte	0x04, 0x17
        /*0042*/ 	.short	(.L_17 - .L_16)
.L_16:
        /*0044*/ 	.word	0x00000000
        /*0048*/ 	.short	0x0000
        /*004a*/ 	.short	0x0000
        /*004c*/ 	.byte	0x00, 0xf0, 0x21, 0x00


	//----- nvinfo : EIATTR_MAXREG_COUNT
	.align		4
.L_17:
        /*0050*/ 	.byte	0x03, 0x1b
        /*0052*/ 	.short	0x00ff


	//----- nvinfo : EIATTR_INT_WARP_WIDE_INSTR_OFFSETS
	.align		4
        /*0054*/ 	.byte	0x04, 0x31
        /*0056*/ 	.short	(.L_19 - .L_18)


	//   ....[0]....
.L_18:
        /*0058*/ 	.word	0x00000c00


	//   ....[1]....
        /*005c*/ 	.word	0x00000ca0


	//----- nvinfo : EIATTR_EXIT_INSTR_OFFSETS
	.align		4
.L_19:
        /*0060*/ 	.byte	0x04, 0x1c
        /*0062*/ 	.short	(.L_21 - .L_20)


	//   ....[0]....
.L_20:
        /*0064*/ 	.word	0x00000be0


	//   ....[1]....
        /*0068*/ 	.word	0x00000cd0


	//   ....[2]....
        /*006c*/ 	.word	0x00000fb0


	//----- nvinfo : EIATTR_MAX_THREADS
	.align		4
.L_21:
        /*0070*/ 	.byte	0x04, 0x05
        /*0072*/ 	.short	(.L_23 - .L_22)
.L_22:
        /*0074*/ 	.word	0x00000080
        /*0078*/ 	.word	0x00000001
        /*007c*/ 	.word	0x00000001
.L_23:


//--------------------- .nv.callgraph             --------------------------
	.section	.nv.callgraph,"",@"SHT_CUDA_CALLGRAPH"
	.align	4
	.sectionentsize	8
	.align		4
        /*0000*/ 	.word	0x00000000
	.align		4
        /*0004*/ 	.word	0xffffffff
	.align		4
        /*0008*/ 	.word	0x00000000
	.align		4
        /*000c*/ 	.word	0xfffffffe
	.align		4
        /*0010*/ 	.word	0x00000000
	.align		4
        /*0014*/ 	.word	0xfffffffd
	.align		4
        /*0018*/ 	.word	0x00000000
	.align		4
        /*001c*/ 	.word	0xfffffffc


//--------------------- .nv.rel.action            --------------------------
	.section	.nv.rel.action,"",@"SHT_CUDA_RELOCINFO"
	.align	8
	.sectionentsize	8
        /*0000*/ 	.byte	0x73, 0x00, 0x00, 0x00, 0x00, 0x00, 0x00, 0x00, 0x00, 0x00, 0x00, 0x11, 0x25, 0x00, 0x05, 0x36


//--------------------- .nv.constant0.deti_coins_cuda_kernel_search --------------------------
	.section	.nv.constant0.deti_coins_cuda_kernel_search,"a",@progbits
	.sectionflags	@""
	.align	4
.nv.constant0.deti_coins_cuda_kernel_search:
	.zero		368


//--------------------- .text.deti_coins_cuda_kernel_search --------------------------
	.section	.text.deti_coins_cuda_kernel_search,"ax",@progbits
	.sectioninfo	@"SHI_REGISTERS=30"
	.align	128
        .global         deti_coins_cuda_kernel_search
        .type           deti_coins_cuda_kernel_search,@function
        .size           deti_coins_cuda_kernel_search,(.L_x_1 - deti_coins_cuda_kernel_search)
        .other          deti_coins_cuda_kernel_search,@"STO_CUDA_ENTRY STV_DEFAULT"
deti_coins_cuda_kernel_search:
.text.deti_coins_cuda_kernel_search:
[----:B------:R-:W-:Y:S02]  /*0000*/  IMAD.MOV.U32 R1, RZ, RZ, c[0x0][0x28] ;  /* 0x00000a00ff017624 */ /* 0x000fe400078e00ff */
[----:B------:R-:W0:Y:S04]  /*0010*/  S2R R5, SR_TID.X ;  /* 0x0000000000057919 */ /* 0x000e280000002100 */
[----:B------:R-:W0:Y:S02]  /*0020*/  S2R R0, SR_CTAID.X ;  /* 0x0000000000007919 */ /* 0x000e240000002500 */
[----:B0-----:R-:W-:-:S04]  /*0030*/  IMAD R5, R0, c[0x0][0x0], R5 ;  /* 0x0000000000057a24 */ /* 0x001fc800078e0205 */
[----:B------:R-:W-:-:S04]  /*0040*/  IMAD.WIDE.U32 R2, R5, 0x58ed2309, RZ ;  /* 0x58ed230905027825 */ /* 0x000fc800078e00ff */
[----:B------:R-:W-:-:S05]  /*0050*/  IMAD.IADD R2, R5, 0x1, -R3 ;  /* 0x0000000105027824 */ /* 0x000fca00078e0a03 */
[----:B------:R-:W-:-:S04]  /*0060*/  LEA.HI R2, R2, R3, RZ, 0x1f ;  /* 0x0000000302027211 */ /* 0x000fc800078ff8ff */
[----:B------:R-:W-:Y:S01]  /*0070*/  SHF.R.U32.HI R0, RZ, 0x6, R2 ;  /* 0x00000006ff007819 */ /* 0x000fe20000011602 */
[----:B------:R-:W-:-:S04]  /*0080*/  IMAD.SHL.U32 R2, R2, 0x4, RZ ;  /* 0x0000000402027824 */ /* 0x000fc800078e00ff */
[----:B------:R-:W-:Y:S01]  /*0090*/  IMAD R0, R0, -0x5f, R5 ;  /* 0xffffffa100007824 */ /* 0x000fe200078e0205 */
[----:B------:R-:W-:-:S04]  /*00a0*/  LOP3.LUT R3, R2, 0xffffff00, RZ, 0xc0, !PT ;  /* 0xffffff0002037812 */ /* 0x000fc800078ec0ff */
[----:B------:R-:W-:-:S04]  /*00b0*/  IADD3 R0, R3, c[0x0][0x168], R0 ;  /* 0x00005a0003007a10 */ /* 0x000fc80007ffe000 */
[----:B------:R-:W-:-:S04]  /*00c0*/  IADD3 R2, R0, 0x23dee08a, RZ ;  /* 0x23dee08a00027810 */ /* 0x000fc80007ffe0ff */
[----:B------:R-:W-:-:S04]  /*00d0*/  SHF.L.W.U32.HI R2, R2, 0x11, R2 ;  /* 0x0000001102027819 */ /* 0x000fc80000010e02 */
[C---:B------:R-:W-:Y:S02]  /*00e0*/  IADD3 R3, R2.reuse, 0x477ca5da, RZ ;  /* 0x477ca5da02037810 */ /* 0x040fe40007ffe0ff */
[----:B------:R-:W-:Y:S02]  /*00f0*/  IADD3 R5, -R2, -0x477ca5db, RZ ;  /* 0xb8835a2502057810 */ /* 0x000fe40007ffe1ff */
[----:B------:R-:W-:-:S04]  /*0100*/  LOP3.LUT R4, R3, 0x477ca5da, RZ, 0xc0, !PT ;  /* 0x477ca5da03047812 */ /* 0x000fc800078ec0ff */
[----:B------:R-:W-:-:S04]  /*0110*/  LOP3.LUT R4, R4, 0xabdd03a3, R5, 0xf8, !PT ;  /* 0xabdd03a304047812 */ /* 0x000fc800078ef805 */
[----:B------:R-:W-:-:S04]  /*0120*/  IADD3 R4, R4, c[0x0][0x16c], RZ ;  /* 0x00005b0004047a10 */ /* 0x000fc80007ffe0ff */
[----:B------:R-:W-:-:S04]  /*0130*/  IADD3 R4, R4, 0x51279b3e, RZ ;  /* 0x51279b3e04047810 */ /* 0x000fc80007ffe0ff */
[----:B------:R-:W-:-:S04]  /*0140*/  LEA.HI R4, R4, R3, R4, 0x16 ;  /* 0x0000000304047211 */ /* 0x000fc800078fb004 */
[----:B------:R-:W-:-:S04]  /*0150*/  LOP3.LUT R5, R4, 0x477ca5da, R3, 0xac, !PT ;  /* 0x477ca5da04057812 */ /* 0x000fc800078eac03 */
[----:B------:R-:W-:-:S04]  /*0160*/  IADD3 R5, R5, 0x357dbc9b, RZ ;  /* 0x357dbc9b05057810 */ /* 0x000fc80007ffe0ff */
[----:B------:R-:W-:-:S04]  /*0170*/  LEA.HI R5, R5, R4, R5, 0x7 ;  /* 0x0000000405057211 */ /* 0x000fc800078f3805 */
[----:B------:R-:W-:-:S04]  /*0180*/  LOP3.LUT R3, R3, R5, R4, 0xb8, !PT ;  /* 0x0000000503037212 */ /* 0x000fc800078eb804 */
[----:B------:R-:W-:-:S04]  /*0190*/  IADD3 R6, R3, -0xd1e4257, RZ ;  /* 0xf2e1bda903067810 */ /* 0x000fc80007ffe0ff */
[----:B------:R-:W-:-:S04]  /*01a0*/  LEA.HI R6, R6, R5, R6, 0xc ;  /* 0x0000000506067211 */ /* 0x000fc800078f6006 */
[----:B------:R-:W-:-:S04]  /*01b0*/  LOP3.LUT R3, R4, R6, R5, 0xb8, !PT ;  /* 0x0000000604037212 */ /* 0x000fc800078eb805 */
[----:B------:R-:W-:-:S04]  /*01c0*/  IADD3 R3, R2, 0x679c21ab, R3 ;  /* 0x679c21ab02037810 */ /* 0x000fc80007ffe003 */
[----:B------:R-:W-:-:S04]  /*01d0*/  LEA.HI R3, R3, R6, R3, 0x11 ;  /* 0x0000000603037211 */ /* 0x000fc800078f8803 */
[----:B------:R-:W-:-:S04]  /*01e0*/  LOP3.LUT R7, R5, R3, R6, 0xb8, !PT ;  /* 0x0000000305077212 */ /* 0x000fc800078eb806 */
[----:B------:R-:W-:-:S04]  /*01f0*/  IADD3 R4, R4, -0x56830822, R7 ;  /* 0xa97cf7de04047810 */ /* 0x000fc80007ffe007 */
        /* <DEDUP_REMOVED lines=14> */
[----:B------:R-:W-:-:S04]  /*02e0*/  IADD3 R5, R5, 0x5f8d8882, R2 ;  /* 0x5f8d888205057810 */ /* 0x000fc80007ffe002 */
[----:B------:R-:W-:-:S04]  /*02f0*/  LEA.HI R5, R5, R4, R5, 0x5 ;  /* 0x0000000405057211 */ /* 0x000fc800078f2805 */
[----:B------:R-:W-:-:S04]  /*0300*/  LOP3.LUT R7, R4, R3, R5, 0xb8, !PT ;  /* 0x0000000304077212 */ /* 0x000fc800078eb805 */
[----:B------:R-:W-:-:S04]  /*0310*/  IADD3 R7, R7, R0, R6 ;  /* 0x0000000007077210 */ /* 0x000fc80007ffe006 */
[----:B------:R-:W-:-:S04]  /*0320*/  IADD3 R2, R7, -0x3fbf4cc0, RZ ;  /* 0xc040b34007027810 */ /* 0x000fc80007ffe0ff */
        /* <DEDUP_REMOVED lines=38> */
[----:B------:R-:W-:-:S04]  /*0590*/  IADD3 R6, R6, c[0x0][0x16c], R3 ;  /* 0x00005b0006067a10 */ /* 0x000fc80007ffe003 */
[----:B------:R-:W-:-:S04]  /*05a0*/  IADD3 R3, R6, 0x676f02d9, RZ ;  /* 0x676f02d906037810 */ /* 0x000fc80007ffe0ff */
        /* <DEDUP_REMOVED lines=23> */
[----:B------:R-:W-:-:S04]  /*0720*/  IADD3 R6, R6, c[0x0][0x16c], R3 ;  /* 0x00005b0006067a10 */ /* 0x000fc80007ffe003 */
[----:B------:R-:W-:-:S04]  /*0730*/  IADD3 R3, R6, -0x944b4a0, RZ ;  /* 0xf6bb4b6006037810 */ /* 0x000fc80007ffe0ff */
        /* <DEDUP_REMOVED lines=14> */
[----:B------:R-:W-:-:S04]  /*0820*/  IADD3 R7, R7, R0, R4 ;  /* 0x0000000007077210 */ /* 0x000fc80007ffe004 */
[----:B------:R-:W-:-:S04]  /*0830*/  IADD3 R4, R7, 0x4881d05, RZ ;  /* 0x04881d0507047810 */ /* 0x000fc80007ffe0ff */
        /* <DEDUP_REMOVED lines=57> */
[----:B------:R-:W-:-:S12]  /*0bd0*/  ISETP.NE.AND P0, PT, R2, -0x10325476, PT ;  /* 0xefcdab8a0200780c */ /* 0x000fd80003f05270 */
[----:B------:R-:W-:Y:S05]  /*0be0*/  @P0 EXIT ;  /* 0x000000000000094d */ /* 0x000fea0003800000 */
[----:B------:R-:W0:Y:S01]  /*0bf0*/  S2R R4, SR_LANEID ;  /* 0x0000000000047919 */ /* 0x000e220000000000 */
[----:B------:R-:W-:Y:S02]  /*0c00*/  VOTEU.ANY UR6, UPT, PT ;  /* 0x0000000000067886 */ /* 0x000fe400038e0100 */
[----:B------:R-:W0:Y:S01]  /*0c10*/  FLO.U32 R3, UR6 ;  /* 0x0000000600037d00 */ /* 0x000e2200080e0000 */
[----:B------:R-:W-:-:S07]  /*0c20*/  ULDC.64 UR4, c[0x0][0x160] ;  /* 0x0000580000047ab9 */ /* 0x000fce0000000a00 */
[----:B------:R-:W1:Y:S01]  /*0c30*/  POPC R2, UR6 ;  /* 0x0000000600027d09 */ /* 0x000e620008000000 */
[----:B0-----:R-:W-:Y:S01]  /*0c40*/  ISETP.EQ.U32.AND P0, PT, R3, R4, PT ;  /* 0x000000040300720c */ /* 0x001fe20003f02070 */
[----:B-1----:R-:W-:-:S11]  /*0c50*/  IMAD R2, R2, 0xd, RZ ;  /* 0x0000000d02027824 */ /* 0x002fd600078e02ff */
[----:B------:R-:W2:Y:S04]  /*0c60*/  @P0 ATOMG.E.ADD.STRONG.GPU PT, R2, [UR4], R2 ;  /* 0x00000002ff0209a8 */ /* 0x000ea800081f4144 */
[----:B------:R-:W0:Y:S02]  /*0c70*/  S2R R4, SR_LTMASK ;  /* 0x0000000000047919 */ /* 0x000e240000003900 */
[----:B0-----:R-:W-:-:S06]  /*0c80*/  LOP3.LUT R4, R4, UR6, RZ, 0xc0, !PT ;  /* 0x0000000604047c12 */ /* 0x001fcc000f8ec0ff */
[----:B------:R-:W0:Y:S01]  /*0c90*/  POPC R5, R4 ;  /* 0x0000000400057309 */ /* 0x000e220000000000 */
[----:B--2---:R-:W0:Y:S02]  /*0ca0*/  SHFL.IDX PT, R12, R2, R3, 0x1f ;  /* 0x00001f03020c7589 */ /* 0x004e2400000e0000 */
[----:B0-----:R-:W-:-:S05]  /*0cb0*/  IMAD R12, R5, 0xd, R12 ;  /* 0x0000000d050c7824 */ /* 0x001fca00078e020c */
[----:B------:R-:W-:-:S12]  /*0cc0*/  ISETP.GT.U32.AND P0, PT, R12, 0x3db, PT ;  /* 0x000003db0c00780c */ /* 0x000fd80003f04070 */
[----:B------:R-:W-:Y:S05]  /*0cd0*/  @P0 EXIT ;  /* 0x000000000000094d */ /* 0x000fea0003800000 */
[----:B------:R-:W-:Y:S01]  /*0ce0*/  IMAD.MOV.U32 R21, RZ, RZ, 0x4 ;  /* 0x00000004ff157424 */ /* 0x000fe200078e00ff */
[C---:B------:R-:W-:Y:S01]  /*0cf0*/  IADD3 R4, R12.reuse, 0x1, RZ ;  /* 0x000000010c047810 */ /* 0x040fe20007ffe0ff */
[----:B------:R-:W-:Y:S01]  /*0d00*/  IMAD.MOV.U32 R19, RZ, RZ, 0x49544544 ;  /* 0x49544544ff137424 */ /* 0x000fe200078e00ff */
[C---:B------:R-:W-:Y:S01]  /*0d10*/  IADD3 R6, R12.reuse, 0x2, RZ ;  /* 0x000000020c067810 */ /* 0x040fe20007ffe0ff */
[CC--:B------:R-:W-:Y:S01]  /*0d20*/  IMAD.WIDE.U32 R2, R12.reuse, R21.reuse, c[0x0][0x160] ;  /* 0x000058000c027625 */ /* 0x0c0fe200078e0015 */
[C---:B------:R-:W-:Y:S02]  /*0d30*/  IADD3 R8, R12.reuse, 0x3, RZ ;  /* 0x000000030c087810 */ /* 0x040fe40007ffe0ff */
[C---:B------:R-:W-:Y:S01]  /*0d40*/  IADD3 R10, R12.reuse, 0x4, RZ ;  /* 0x000000040c0a7810 */ /* 0x040fe20007ffe0ff */
[----:B------:R-:W-:Y:S01]  /*0d50*/  IMAD.MOV.U32 R23, RZ, RZ, 0x696f6320 ;  /* 0x696f6320ff177424 */ /* 0x000fe200078e00ff */
[----:B------:R-:W-:Y:S01]  /*0d60*/  IADD3 R13, R12, 0x5, RZ ;  /* 0x000000050c0d7810 */ /* 0x000fe20007ffe0ff */
[-C--:B------:R-:W-:Y:S01]  /*0d70*/  IMAD.WIDE.U32 R4, R4, R21.reuse, c[0x0][0x160] ;  /* 0x0000580004047625 */ /* 0x080fe200078e0015 */
[C---:B------:R-:W-:Y:S01]  /*0d80*/  IADD3 R14, R12.reuse, 0x6, RZ ;  /* 0x000000060c0e7810 */ /* 0x040fe20007ffe0ff */
[----:B------:R0:W-:Y:S01]  /*0d90*/  STG.E.SYS [R2], R19 ;  /* 0x0000001302007386 */ /* 0x0001e2000010e900 */
        /* <DEDUP_REMOVED lines=10> */
[----:B0-----:R-:W-:Y:S01]  /*0e40*/  IADD3 R19, R12, 0xb, RZ ;  /* 0x0000000b0c137810 */ /* 0x001fe20007ffe0ff */
[----:B------:R0:W-:Y:S02]  /*0e50*/  STG.E.SYS [R6], R25 ;  /* 0x0000001906007386 */ /* 0x0001e4000010e900 */
[----:B------:R-:W-:-:S04]  /*0e60*/  IMAD.WIDE.U32 R10, R10, R21, c[0x0][0x160] ;  /* 0x000058000a0a7625 */ /* 0x000fc800078e0015 */
[-C--:B------:R-:W-:Y:S01]  /*0e70*/  IMAD.WIDE.U32 R2, R13, R21.reuse, c[0x0][0x160] ;  /* 0x000058000d027625 */ /* 0x080fe200078e0015 */
[----:B------:R2:W-:Y:S03]  /*0e80*/  STG.E.SYS [R8], R27 ;  /* 0x0000001b08007386 */ /* 0x0005e6000010e900 */
[-C--:B-1----:R-:W-:Y:S01]  /*0e90*/  IMAD.WIDE.U32 R4, R14, R21.reuse, c[0x0][0x160] ;  /* 0x000058000e047625 */ /* 0x082fe200078e0015 */
[----:B------:R1:W-:Y:S03]  /*0ea0*/  STG.E.SYS [R10], R27 ;  /* 0x0000001b0a007386 */ /* 0x0003e6000010e900 */
[----:B------:R-:W-:Y:S01]  /*0eb0*/  IMAD.MOV.U32 R23, RZ, RZ, c[0x0][0x16c] ;  /* 0x00005b00ff177624 */ /* 0x000fe200078e00ff */
[----:B------:R-:W-:Y:S01]  /*0ec0*/  STG.E.SYS [R2], R27 ;  /* 0x0000001b02007386 */ /* 0x000fe2000010e900 */
[----:B0-----:R-:W-:-:S03]  /*0ed0*/  IMAD.WIDE.U32 R6, R15, R21, c[0x0][0x160] ;  /* 0x000058000f067625 */ /* 0x001fc600078e0015 */
[----:B------:R-:W-:Y:S01]  /*0ee0*/  STG.E.SYS [R4], R0 ;  /* 0x0000000004007386 */ /* 0x000fe2000010e900 */
[----:B--2---:R-:W-:-:S04]  /*0ef0*/  IMAD.WIDE.U32 R8, R16, R21, c[0x0][0x160] ;  /* 0x0000580010087625 */ /* 0x004fc800078e0015 */
[-C--:B-1----:R-:W-:Y:S01]  /*0f00*/  IMAD.WIDE.U32 R10, R17, R21.reuse, c[0x0][0x160] ;  /* 0x00005800110a7625 */ /* 0x082fe200078e0015 */
[----:B------:R-:W-:Y:S03]  /*0f10*/  STG.E.SYS [R6], R23 ;  /* 0x0000001706007386 */ /* 0x000fe6000010e900 */
[-C--:B------:R-:W-:Y:S01]  /*0f20*/  IMAD.WIDE.U32 R12, R18, R21.reuse, c[0x0][0x160] ;  /* 0x00005800120c7625 */ /* 0x080fe200078e0015 */
[----:B------:R-:W-:Y:S03]  /*0f30*/  STG.E.SYS [R8], R27 ;  /* 0x0000001b08007386 */ /* 0x000fe6000010e900 */
[-C--:B------:R-:W-:Y:S01]  /*0f40*/  IMAD.WIDE.U32 R14, R19, R21.reuse, c[0x0][0x160] ;  /* 0x00005800130e7625 */ /* 0x080fe200078e0015 */
[----:B------:R-:W-:Y:S03]  /*0f50*/  STG.E.SYS [R10], R27 ;  /* 0x0000001b0a007386 */ /* 0x000fe6000010e900 */
[----:B------:R-:W-:Y:S01]  /*0f60*/  IMAD.MOV.U32 R25, RZ, RZ, 0xa202020 ;  /* 0x0a202020ff197424 */ /* 0x000fe200078e00ff */
[----:B------:R-:W-:Y:S01]  /*0f70*/  STG.E.SYS [R12], R27 ;  /* 0x0000001b0c007386 */ /* 0x000fe2000010e900 */
[----:B------:R-:W-:-:S03]  /*0f80*/  IMAD.WIDE.U32 R16, R20, R21, c[0x0][0x160] ;  /* 0x0000580014107625 */ /* 0x000fc600078e0015 */
[----:B------:R-:W-:Y:S05]  /*0f90*/  STG.E.SYS [R14], R27 ;  /* 0x0000001b0e007386 */ /* 0x000fea000010e900 */
[----:B------:R-:W-:Y:S01]  /*0fa0*/  STG.E.SYS [R16], R25 ;  /* 0x0000001910007386 */ /* 0x000fe2000010e900 */
[----:B------:R-:W-:Y:S05]  /*0fb0*/  EXIT ;  /* 0x000000000000794d */ /* 0x000fea0003800000 */
.L_x_0:
[----:B------:R-:W-:-:S00]  /*0fc0*/  BRA `(.L_x_0) ;  /* 0xfffffff000007947 */ /* 0x000fc0000383ffff */
[----:B------:R-:W-:-:S00]  /*0fd0*/  NOP ;  /* 0x0000000000007918 */ /* 0x000fc00000000000 */
[----:B------:R-:W-:-:S00]  /*0fe0*/  NOP ;  /* 0x0000000000007918 */ /* 0x000fc00000000000 */
[----:B------:R-:W-:-:S00]  /*0ff0*/  NOP ;  /* 0x0000000000007918 */ /* 0x000fc00000000000 */
.L_x_1:
